	.headerflags	@"EF_CUDA_TEXMODE_UNIFIED EF_CUDA_64BIT_ADDRESS EF_CUDA_ACCELERATORS EF_CUDA_SM90 EF_CUDA_VIRTUAL_SM(EF_CUDA_SM90)"
	.elftype	@"ET_EXEC"


//--------------------- .nv.info                  --------------------------
	.section	.nv.info,"",@"SHT_CUDA_INFO"
	.align	4


	//----- nvinfo : EIATTR_REGCOUNT
	.align		4
        /*0000*/ 	.byte	0x04, 0x2f
        /*0002*/ 	.short	(.L_1 - .L_0)
	.align		4
.L_0:
        /*0004*/ 	.word	index@(triton_poi_fused_convolution_relu_13)
        /*0008*/ 	.word	0x0000001e


	//----- nvinfo : EIATTR_MIN_STACK_SIZE
	.align		4
.L_1:
        /*000c*/ 	.byte	0x04, 0x12
        /*000e*/ 	.short	(.L_3 - .L_2)
	.align		4
.L_2:
        /*0010*/ 	.word	index@(triton_poi_fused_convolution_relu_13)
        /*0014*/ 	.word	0x00000000


	//----- nvinfo : EIATTR_FRAME_SIZE
	.align		4
.L_3:
        /*0018*/ 	.byte	0x04, 0x11
        /*001a*/ 	.short	(.L_5 - .L_4)
	.align		4
.L_4:
        /*001c*/ 	.word	index@(triton_poi_fused_convolution_relu_13)
        /*0020*/ 	.word	0x00000000


	//----- nvinfo : EIATTR_MIN_STACK_SIZE
	.align		4
.L_5:
        /*0024*/ 	.byte	0x04, 0x12
        /*0026*/ 	.short	(.L_7 - .L_6)
	.align		4
.L_6:
        /*0028*/ 	.word	index@(triton_poi_fused_convolution_relu_13)
        /*002c*/ 	.word	0x00000000
.L_7:


//--------------------- .nv.info.triton_poi_fused_convolution_relu_13 --------------------------
	.section	.nv.info.triton_poi_fused_convolution_relu_13,"",@"SHT_CUDA_INFO"
	.sectionflags	@""
	.align	4


	//----- nvinfo : EIATTR_CUDA_API_VERSION
	.align		4
        /*0000*/ 	.byte	0x04, 0x37
        /*0002*/ 	.short	(.L_9 - .L_8)
.L_8:
        /*0004*/ 	.word	0x0000007c


	//----- nvinfo : EIATTR_KPARAM_INFO
	.align		4
.L_9:
        /*0008*/ 	.byte	0x04, 0x17
        /*000a*/ 	.short	(.L_11 - .L_10)
.L_10:
        /*000c*/ 	.word	0x00000000
        /*0010*/ 	.short	0x0004
        /*0012*/ 	.short	0x001c
        /*0014*/ 	.byte	0x00, 0xf0, 0x11, 0x00


	//----- nvinfo : EIATTR_KPARAM_INFO
	.align		4
.L_11:
        /*0018*/ 	.byte	0x04, 0x17
        /*001a*/ 	.short	(.L_13 - .L_12)
.L_12:
        /*001c*/ 	.word	0x00000000
        /*0020*/ 	.short	0x0003
        /*0022*/ 	.short	0x0018
        /*0024*/ 	.byte	0x00, 0xf0, 0x11, 0x00


	//----- nvinfo : EIATTR_KPARAM_INFO
	.align		4
.L_13:
        /*0028*/ 	.byte	0x04, 0x17
        /*002a*/ 	.short	(.L_15 - .L_14)
.L_14:
        /*002c*/ 	.word	0x00000000
        /*0030*/ 	.short	0x0002
        /*0032*/ 	.short	0x0010
        /*0034*/ 	.byte	0x00, 0xf4, 0x21, 0x00


	//----- nvinfo : EIATTR_KPARAM_INFO
	.align		4
.L_15:
        /*0038*/ 	.byte	0x04, 0x17
        /*003a*/ 	.short	(.L_17 - .L_16)
.L_16:
        /*003c*/ 	.word	0x00000000
        /*0040*/ 	.short	0x0001
        /*0042*/ 	.short	0x0008
        /*0044*/ 	.byte	0x00, 0xf4, 0x21, 0x00


	//----- nvinfo : EIATTR_KPARAM_INFO
	.align		4
.L_17:
        /*0048*/ 	.byte	0x04, 0x17
        /*004a*/ 	.short	(.L_19 - .L_18)
.L_18:
        /*004c*/ 	.word	0x00000000
        /*0050*/ 	.short	0x0000
        /*0052*/ 	.short	0x0000
        /*0054*/ 	.byte	0x00, 0xf4, 0x21, 0x00


	//----- nvinfo : EIATTR_SPARSE_MMA_MASK
	.align		4
.L_19:
        /*0058*/ 	.byte	0x03, 0x50
        /*005a*/ 	.short	0x0000


	//----- nvinfo : EIATTR_MAXREG_COUNT
	.align		4
        /*005c*/ 	.byte	0x03, 0x1b
        /*005e*/ 	.short	0x00ff


	//----- nvinfo : EIATTR_EXIT_INSTR_OFFSETS
	.align		4
        /*0060*/ 	.byte	0x04, 0x1c
        /*0062*/ 	.short	(.L_21 - .L_20)


	//   ....[0]....
.L_20:
        /*0064*/ 	.word	0x00000710


	//   ....[1]....
        /*0068*/ 	.word	0x00000790


	//----- nvinfo : EIATTR_REQNTID
	.align		4
.L_21:
        /*006c*/ 	.byte	0x04, 0x10
        /*006e*/ 	.short	(.L_23 - .L_22)
.L_22:
        /*0070*/ 	.word	0x00000080
        /*0074*/ 	.word	0x00000001
        /*0078*/ 	.word	0x00000001


	//----- nvinfo : EIATTR_CBANK_PARAM_SIZE
	.align		4
.L_23:
        /*007c*/ 	.byte	0x03, 0x19
        /*007e*/ 	.short	0x0020


	//----- nvinfo : EIATTR_PARAM_CBANK
	.align		4
        /*0080*/ 	.byte	0x04, 0x0a
        /*0082*/ 	.short	(.L_25 - .L_24)
	.align		4
.L_24:
        /*0084*/ 	.word	index@(.nv.constant0.triton_poi_fused_convolution_relu_13)
        /*0088*/ 	.short	0x0210
        /*008a*/ 	.short	0x0020


	//----- nvinfo : EIATTR_SW_WAR
	.align		4
.L_25:
        /*008c*/ 	.byte	0x04, 0x36
        /*008e*/ 	.short	(.L_27 - .L_26)
.L_26:
        /*0090*/ 	.word	0x00000008
.L_27:


//--------------------- .nv.callgraph             --------------------------
	.section	.nv.callgraph,"",@"SHT_CUDA_CALLGRAPH"
	.align	4
	.sectionentsize	8
	.align		4
        /*0000*/ 	.word	0x00000000
	.align		4
        /*0004*/ 	.word	0xffffffff
	.align		4
        /*0008*/ 	.word	0x00000000
	.align		4
        /*000c*/ 	.word	0xfffffffe
	.align		4
        /*0010*/ 	.word	0x00000000
	.align		4
        /*0014*/ 	.word	0xfffffffd
	.align		4
        /*0018*/ 	.word	0x00000000
	.align		4
        /*001c*/ 	.word	0xfffffffc


//--------------------- .text.triton_poi_fused_convolution_relu_13 --------------------------
	.section	.text.triton_poi_fused_convolution_relu_13,"ax",@progbits
	.sectionflags	@"SHF_BARRIERS=1"
	.align	128
        .global         triton_poi_fused_convolution_relu_13
        .type           triton_poi_fused_convolution_relu_13,@function
        .size           triton_poi_fused_convolution_relu_13,(.L_x_1 - triton_poi_fused_convolution_relu_13)
        .other          triton_poi_fused_convolution_relu_13,@"STO_CUDA_ENTRY STV_DEFAULT"
triton_poi_fused_convolution_relu_13:
.text.triton_poi_fused_convolution_relu_13:
[----:B------:R-:W0:Y:S01]  /*0000*/  LDC R1, c[0x0][0x28] ;  /* 0x00000a00ff017b82 */ /* 0x000e220000000800 */
[----:B------:R-:W1:Y:S07]  /*0010*/  S2R R17, SR_CTAID.Y ;  /* 0x0000000000117919 */ /* 0x000e6e0000002600 */
[----:B------:R-:W2:Y:S01]  /*0020*/  LDC.64 R20, c[0x0][0x210] ;  /* 0x00008400ff147b82 */ /* 0x000ea20000000a00 */
[----:B------:R-:W-:Y:S02]  /*0030*/  CS2R R12, SRZ ;  /* 0x00000000000c7805 */ /* 0x000fe4000001ff00 */
[----:B------:R-:W-:Y:S01]  /*0040*/  CS2R R14, SRZ ;  /* 0x00000000000e7805 */ /* 0x000fe2000001ff00 */
[----:B------:R-:W3:Y:S01]  /*0050*/  S2R R18, SR_TID.X ;  /* 0x0000000000127919 */ /* 0x000ee20000002100 */
[----:B------:R-:W-:Y:S01]  /*0060*/  ULDC.64 UR6, c[0x0][0x208] ;  /* 0x0000820000067ab9 */ /* 0x000fe20000000a00 */
[----:B------:R-:W4:Y:S02]  /*0070*/  S2R R19, SR_CTAID.X ;  /* 0x0000000000137919 */ /* 0x000f240000002500 */
[----:B------:R-:W5:Y:S01]  /*0080*/  LDC.64 R4, c[0x0][0x218] ;  /* 0x00008600ff047b82 */ /* 0x000f620000000a00 */
[----:B-1----:R-:W-:-:S02]  /*0090*/  IMAD.SHL.U32 R17, R17, 0x20, RZ ;  /* 0x0000002011117824 */ /* 0x002fc400078e00ff */
[----:B---3--:R-:W-:Y:S01]  /*00a0*/  IMAD.SHL.U32 R0, R18, 0x4, RZ ;  /* 0x0000000412007824 */ /* 0x008fe200078e00ff */
[----:B------:R-:W-:Y:S01]  /*00b0*/  SHF.R.U32.HI R16, RZ, 0x3, R18 ;  /* 0x00000003ff107819 */ /* 0x000fe20000011612 */
[----:B----4-:R-:W-:-:S03]  /*00c0*/  IMAD.SHL.U32 R19, R19, 0x20, RZ ;  /* 0x0000002013137824 */ /* 0x010fc600078e00ff */
[----:B------:R-:W-:Y:S02]  /*00d0*/  LOP3.LUT R2, R17, 0x1c, R0, 0xf8, !PT ;  /* 0x0000001c11027812 */ /* 0x000fe400078ef800 */
[----:B------:R-:W-:Y:S02]  /*00e0*/  SGXT.U32 R16, R16, 0x4 ;  /* 0x000000041010781a */ /* 0x000fe40000000000 */
[----:B------:R-:W-:Y:S02]  /*00f0*/  SHF.R.S32.HI R3, RZ, 0x1f, R2 ;  /* 0x0000001fff037819 */ /* 0x000fe40000011402 */
[----:B------:R-:W-:Y:S02]  /*0100*/  ISETP.GE.AND P2, PT, R2, 0x200, PT ;  /* 0x000002000200780c */ /* 0x000fe40003f46270 */
[----:B------:R-:W-:-:S04]  /*0110*/  LEA.HI R3, R3, R2, RZ, 0x7 ;  /* 0x0000000203037211 */ /* 0x000fc800078f38ff */
[C---:B------:R-:W-:Y:S01]  /*0120*/  LOP3.LUT R7, R3.reuse, 0xffffff80, RZ, 0xc0, !PT ;  /* 0xffffff8003077812 */ /* 0x040fe200078ec0ff */
[----:B------:R-:W-:-:S04]  /*0130*/  IMAD.SHL.U32 R3, R3, 0x400, RZ ;  /* 0x0000040003037824 */ /* 0x000fc800078e00ff */
[----:B------:R-:W-:Y:S01]  /*0140*/  IMAD.IADD R7, R2, 0x1, -R7 ;  /* 0x0000000102077824 */ /* 0x000fe200078e0a07 */
[----:B------:R-:W-:Y:S02]  /*0150*/  LOP3.LUT R6, R3, 0xfffe0000, RZ, 0xc0, !PT ;  /* 0xfffe000003067812 */ /* 0x000fe400078ec0ff */
[----:B------:R-:W-:Y:S01]  /*0160*/  LOP3.LUT R3, R19, R16, RZ, 0xfc, !PT ;  /* 0x0000001013037212 */ /* 0x000fe200078efcff */
[----:B-----5:R-:W-:Y:S01]  /*0170*/  IMAD.WIDE R22, R7, 0x4, R4 ;  /* 0x0000000407167825 */ /* 0x020fe200078e0204 */
[----:B------:R-:W-:Y:S02]  /*0180*/  CS2R R4, SRZ ;  /* 0x0000000000047805 */ /* 0x000fe4000001ff00 */
[----:B------:R-:W-:Y:S01]  /*0190*/  ISETP.LT.AND P0, PT, R3, 0x400, !P2 ;  /* 0x000004000300780c */ /* 0x000fe20005701270 */
[----:B------:R-:W-:Y:S01]  /*01a0*/  IMAD.IADD R8, R7, 0x1, R6 ;  /* 0x0000000107087824 */ /* 0x000fe200078e0206 */
[----:B------:R-:W-:-:S03]  /*01b0*/  LOP3.LUT R6, R19, 0x10, R16, 0xfe, !PT ;  /* 0x0000001013067812 */ /* 0x000fc600078efe10 */
[--C-:B------:R-:W-:Y:S01]  /*01c0*/  IMAD R9, R3, 0x80, R8.reuse ;  /* 0x0000008003097824 */ /* 0x100fe200078e0208 */
[C---:B------:R-:W-:Y:S01]  /*01d0*/  ISETP.LT.AND P1, PT, R6.reuse, 0x400, !P2 ;  /* 0x000004000600780c */ /* 0x040fe20005721270 */
[----:B------:R-:W-:Y:S01]  /*01e0*/  IMAD R11, R6, 0x80, R8 ;  /* 0x00000080060b7824 */ /* 0x000fe200078e0208 */
[----:B------:R-:W-:Y:S01]  /*01f0*/  CS2R R6, SRZ ;  /* 0x0000000000067805 */ /* 0x000fe2000001ff00 */
[----:B--2---:R-:W-:Y:S01]  /*0200*/  IMAD.WIDE R2, R9, 0x4, R20 ;  /* 0x0000000409027825 */ /* 0x004fe200078e0214 */
[----:B------:R-:W-:-:S03]  /*0210*/  CS2R R8, SRZ ;  /* 0x0000000000087805 */ /* 0x000fc6000001ff00 */
[----:B------:R-:W-:Y:S01]  /*0220*/  IMAD.WIDE R20, R11, 0x4, R20 ;  /* 0x000000040b147825 */ /* 0x000fe200078e0214 */
[----:B------:R-:W-:Y:S01]  /*0230*/  CS2R R10, SRZ ;  /* 0x00000000000a7805 */ /* 0x000fe2000001ff00 */
[----:B------:R-:W2:Y:S04]  /*0240*/  @P0 LDG.E.EL.128 R12, desc[UR6][R2.64] ;  /* 0x00000006020c0981 */ /* 0x000ea8000c2e1d00 */
[----:B------:R1:W3:Y:S04]  /*0250*/  @P1 LDG.E.EL.128 R4, desc[UR6][R20.64] ;  /* 0x0000000614041981 */ /* 0x0002e8000c2e1d00 */
[----:B------:R4:W3:Y:S01]  /*0260*/  @!P2 LDG.E.EL.128 R8, desc[UR6][R22.64] ;  /* 0x000000061608a981 */ /* 0x0008e2000c2e1d00 */
[----:B------:R-:W5:Y:S01]  /*0270*/  S2UR UR5, SR_CgaCtaId ;  /* 0x00000000000579c3 */ /* 0x000f620000008800 */
[----:B------:R-:W-:Y:S01]  /*0280*/  IMAD.SHL.U32 R24, R18, 0x80, RZ ;  /* 0x0000008012187824 */ /* 0x000fe200078e00ff */
[----:B------:R-:W-:-:S04]  /*0290*/  UMOV UR4, 0x400 ;  /* 0x0000040000047882 */ /* 0x000fc80000000000 */
[----:B------:R-:W-:-:S04]  /*02a0*/  LOP3.LUT R25, R24, 0x380, RZ, 0xc0, !PT ;  /* 0x0000038018197812 */ /* 0x000fc800078ec0ff */
[C---:B------:R-:W-:Y:S02]  /*02b0*/  LOP3.LUT R26, R25.reuse, 0x20, RZ, 0xfc, !PT ;  /* 0x00000020191a7812 */ /* 0x040fe400078efcff */
[C---:B------:R-:W-:Y:S02]  /*02c0*/  LOP3.LUT R27, R25.reuse, 0x40, RZ, 0xfc, !PT ;  /* 0x00000040191b7812 */ /* 0x040fe400078efcff */
[C---:B------:R-:W-:Y:S02]  /*02d0*/  LOP3.LUT R24, R25.reuse, R16, RZ, 0xfc, !PT ;  /* 0x0000001019187212 */ /* 0x040fe400078efcff */
[----:B-1----:R-:W-:Y:S01]  /*02e0*/  LOP3.LUT R20, R25, 0x60, RZ, 0xfc, !PT ;  /* 0x0000006019147812 */ /* 0x002fe200078efcff */
[----:B0----5:R-:W-:Y:S01]  /*02f0*/  UPRMT UR4, UR5, 0x654, UR4 ;  /* 0x0000065405047896 */ /* 0x021fe20008000004 */
[----:B------:R-:W-:-:S05]  /*0300*/  SHF.R.U32.HI R18, RZ, 0x1, R18 ;  /* 0x00000001ff127819 */ /* 0x000fca0000011612 */
[----:B------:R-:W-:Y:S02]  /*0310*/  LEA.HI R25, R25, UR4, RZ, 0x1d ;  /* 0x0000000419197c11 */ /* 0x000fe4000f8fe8ff */
[----:B------:R-:W-:Y:S02]  /*0320*/  LEA.HI R21, R26, UR4, RZ, 0x1d ;  /* 0x000000041a157c11 */ /* 0x000fe4000f8fe8ff */
[----:B------:R-:W-:Y:S02]  /*0330*/  LEA.HI R27, R27, UR4, RZ, 0x1d ;  /* 0x000000041b1b7c11 */ /* 0x000fe4000f8fe8ff */
[----:B----4-:R-:W-:Y:S01]  /*0340*/  LEA.HI R23, R20, UR4, RZ, 0x1d ;  /* 0x0000000414177c11 */ /* 0x010fe2000f8fe8ff */
[----:B------:R-:W-:Y:S01]  /*0350*/  IMAD R3, R24, 0x4, R25 ;  /* 0x0000000418037824 */ /* 0x000fe200078e0219 */
[----:B------:R-:W-:Y:S01]  /*0360*/  LOP3.LUT R18, R18, 0x3c, RZ, 0xc0, !PT ;  /* 0x0000003c12127812 */ /* 0x000fe200078ec0ff */
[C---:B------:R-:W-:Y:S02]  /*0370*/  IMAD R2, R24.reuse, 0x4, R21 ;  /* 0x0000000418027824 */ /* 0x040fe400078e0215 */
[----:B------:R-:W-:-:S02]  /*0380*/  IMAD R21, R24, 0x4, R27 ;  /* 0x0000000418157824 */ /* 0x000fc400078e021b */
[----:B------:R-:W-:Y:S02]  /*0390*/  IMAD R20, R24, 0x4, R23 ;  /* 0x0000000418147824 */ /* 0x000fe400078e0217 */
[----:B------:R-:W-:Y:S01]  /*03a0*/  VIADD R23, R18, UR4 ;  /* 0x0000000412177c36 */ /* 0x000fe20008000000 */
[----:B------:R-:W-:Y:S02]  /*03b0*/  LOP3.LUT R19, R19, 0x1c, R0, 0xf8, !PT ;  /* 0x0000001c13137812 */ /* 0x000fe400078ef800 */
[C---:B---3--:R-:W-:Y:S01]  /*03c0*/  FSETP.GEU.AND P0, PT, R8.reuse, -R4, PT ;  /* 0x800000040800720b */ /* 0x048fe20003f0e000 */
[C---:B------:R-:W-:Y:S01]  /*03d0*/  FADD R4, R8.reuse, R4 ;  /* 0x0000000408047221 */ /* 0x040fe20000000000 */
[C---:B--2---:R-:W-:Y:S01]  /*03e0*/  FSETP.GEU.AND P6, PT, R8.reuse, -R12, PT ;  /* 0x8000000c0800720b */ /* 0x044fe20003fce000 */
[----:B------:R-:W-:Y:S01]  /*03f0*/  FADD R8, R8, R12 ;  /* 0x0000000c08087221 */ /* 0x000fe20000000000 */
[C---:B------:R-:W-:Y:S01]  /*0400*/  FSETP.GEU.AND P1, PT, R9.reuse, -R5, PT ;  /* 0x800000050900720b */ /* 0x040fe20003f2e000 */
[C---:B------:R-:W-:Y:S01]  /*0410*/  FADD R5, R9.reuse, R5 ;  /* 0x0000000509057221 */ /* 0x040fe20000000000 */
[C---:B------:R-:W-:Y:S01]  /*0420*/  FSETP.GEU.AND P2, PT, R9.reuse, -R13, PT ;  /* 0x8000000d0900720b */ /* 0x040fe20003f4e000 */
[----:B------:R-:W-:Y:S01]  /*0430*/  FADD R9, R9, R13 ;  /* 0x0000000d09097221 */ /* 0x000fe20000000000 */
[C---:B------:R-:W-:Y:S01]  /*0440*/  FSETP.GEU.AND P3, PT, R10.reuse, -R6, PT ;  /* 0x800000060a00720b */ /* 0x040fe20003f6e000 */
[C---:B------:R-:W-:Y:S01]  /*0450*/  FADD R6, R10.reuse, R6 ;  /* 0x000000060a067221 */ /* 0x040fe20000000000 */
[C---:B------:R-:W-:Y:S01]  /*0460*/  FSETP.GEU.AND P4, PT, R10.reuse, -R14, PT ;  /* 0x8000000e0a00720b */ /* 0x040fe20003f8e000 */
[----:B------:R-:W-:Y:S01]  /*0470*/  FADD R10, R10, R14 ;  /* 0x0000000e0a0a7221 */ /* 0x000fe20000000000 */
[C---:B------:R-:W-:Y:S01]  /*0480*/  FSETP.GEU.AND P5, PT, R11.reuse, -R15, PT ;  /* 0x8000000f0b00720b */ /* 0x040fe20003fae000 */
[----:B------:R-:W-:Y:S01]  /*0490*/  FADD R15, R11, R15 ;  /* 0x0000000f0b0f7221 */ /* 0x000fe20000000000 */
[----:B------:R-:W-:-:S02]  /*04a0*/  FSEL R8, R8, RZ, P6 ;  /* 0x000000ff08087208 */ /* 0x000fc40003000000 */
[C---:B------:R-:W-:Y:S01]  /*04b0*/  FSETP.GEU.AND P6, PT, R11.reuse, -R7, PT ;  /* 0x800000070b00720b */ /* 0x040fe20003fce000 */
[----:B------:R-:W-:Y:S01]  /*04c0*/  FADD R7, R11, R7 ;  /* 0x000000070b077221 */ /* 0x000fe20000000000 */
[----:B------:R-:W-:Y:S02]  /*04d0*/  FSEL R9, R9, RZ, P2 ;  /* 0x000000ff09097208 */ /* 0x000fe40001000000 */
[----:B------:R-:W-:Y:S02]  /*04e0*/  FSEL R12, R10, RZ, P4 ;  /* 0x000000ff0a0c7208 */ /* 0x000fe40002000000 */
[----:B------:R-:W-:Y:S01]  /*04f0*/  FSEL R15, R15, RZ, P5 ;  /* 0x000000ff0f0f7208 */ /* 0x000fe20002800000 */
[----:B------:R-:W-:Y:S01]  /*0500*/  STS [R3], R8 ;  /* 0x0000000803007388 */ /* 0x000fe20000000800 */
[----:B------:R-:W-:Y:S02]  /*0510*/  FSEL R14, R4, RZ, P0 ;  /* 0x000000ff040e7208 */ /* 0x000fe40000000000 */
[----:B------:R-:W-:Y:S01]  /*0520*/  FSEL R11, R5, RZ, P1 ;  /* 0x000000ff050b7208 */ /* 0x000fe20000800000 */
[----:B------:R0:W-:Y:S01]  /*0530*/  STS [R2+0x80], R9 ;  /* 0x0000800902007388 */ /* 0x0001e20000000800 */
[----:B------:R-:W-:-:S02]  /*0540*/  FSEL R18, R6, RZ, P3 ;  /* 0x000000ff06127208 */ /* 0x000fc40001800000 */
[----:B------:R-:W-:Y:S01]  /*0550*/  FSEL R13, R7, RZ, P6 ;  /* 0x000000ff070d7208 */ /* 0x000fe20003000000 */
[----:B------:R-:W-:Y:S04]  /*0560*/  STS [R21+0x100], R12 ;  /* 0x0001000c15007388 */ /* 0x000fe80000000800 */
[----:B------:R-:W-:Y:S01]  /*0570*/  STS [R20+0x180], R15 ;  /* 0x0001800f14007388 */ /* 0x000fe20000000800 */
[----:B------:R-:W-:Y:S01]  /*0580*/  LOP3.LUT R10, R0, 0x1fc, RZ, 0xc0, !PT ;  /* 0x000001fc000a7812 */ /* 0x000fe200078ec0ff */
[----:B0-----:R-:W0:Y:S02]  /*0590*/  LDC.64 R8, c[0x0][0x220] ;  /* 0x00008800ff087b82 */ /* 0x001e240000000a00 */
[----:B------:R-:W-:Y:S04]  /*05a0*/  STS [R3+0x40], R14 ;  /* 0x0000400e03007388 */ /* 0x000fe80000000800 */
[----:B------:R1:W-:Y:S04]  /*05b0*/  STS [R2+0xc0], R11 ;  /* 0x0000c00b02007388 */ /* 0x0003e80000000800 */
[----:B------:R-:W-:Y:S04]  /*05c0*/  STS [R21+0x140], R18 ;  /* 0x0001401215007388 */ /* 0x000fe80000000800 */
[----:B------:R-:W-:Y:S01]  /*05d0*/  STS [R20+0x1c0], R13 ;  /* 0x0001c00d14007388 */ /* 0x000fe20000000800 */
[----:B------:R-:W-:Y:S01]  /*05e0*/  IMAD R23, R10, 0x4, R23 ;  /* 0x000000040a177824 */ /* 0x000fe200078e0217 */
[----:B------:R-:W-:Y:S01]  /*05f0*/  BAR.SYNC.DEFER_BLOCKING 0x0 ;  /* 0x0000000000007b1d */ /* 0x000fe20000010000 */
[----:B------:R-:W-:-:S05]  /*0600*/  ISETP.GE.AND P0, PT, R19, 0x400, PT ;  /* 0x000004001300780c */ /* 0x000fca0003f06270 */
[----:B------:R-:W-:Y:S04]  /*0610*/  LDS R4, [R23] ;  /* 0x0000000017047984 */ /* 0x000fe80000000800 */
[----:B------:R-:W-:Y:S04]  /*0620*/  LDS R5, [R23+0x4] ;  /* 0x0000040017057984 */ /* 0x000fe80000000800 */
[----:B------:R-:W-:Y:S04]  /*0630*/  LDS R6, [R23+0x8] ;  /* 0x0000080017067984 */ /* 0x000fe80000000800 */
[----:B------:R-:W2:Y:S01]  /*0640*/  LDS R7, [R23+0xc] ;  /* 0x00000c0017077984 */ /* 0x000ea20000000800 */
[----:B------:R-:W-:-:S02]  /*0650*/  LOP3.LUT R0, R17, R16, RZ, 0xfc, !PT ;  /* 0x0000001011007212 */ /* 0x000fc400078efcff */
[----:B------:R-:W-:Y:S02]  /*0660*/  LOP3.LUT R16, R17, 0x10, R16, 0xfe, !PT ;  /* 0x0000001011107812 */ /* 0x000fe400078efe10 */
[----:B-1----:R-:W-:Y:S02]  /*0670*/  LOP3.LUT R2, R10, 0x200, RZ, 0xfc, !PT ;  /* 0x000002000a027812 */ /* 0x002fe400078efcff */
[----:B------:R-:W-:Y:S02]  /*0680*/  ISETP.LT.AND P1, PT, R0, 0x200, !P0 ;  /* 0x000002000000780c */ /* 0x000fe40004721270 */
[----:B------:R-:W-:Y:S01]  /*0690*/  ISETP.LT.AND P0, PT, R16, 0x200, !P0 ;  /* 0x000002001000780c */ /* 0x000fe20004701270 */
[----:B------:R-:W-:Y:S01]  /*06a0*/  IMAD R3, R0, 0x400, R19 ;  /* 0x0000040000037824 */ /* 0x000fe200078e0213 */
[----:B------:R-:W-:-:S04]  /*06b0*/  SHF.R.U32.HI R2, RZ, 0x3, R2 ;  /* 0x00000003ff027819 */ /* 0x000fc80000011602 */
[----:B------:R-:W-:Y:S01]  /*06c0*/  LOP3.LUT R0, R2, 0x7c, RZ, 0xc0, !PT ;  /* 0x0000007c02007812 */ /* 0x000fe200078ec0ff */
[----:B0-----:R-:W-:-:S04]  /*06d0*/  IMAD.WIDE R2, R3, 0x4, R8 ;  /* 0x0000000403027825 */ /* 0x001fc800078e0208 */
[----:B------:R-:W-:-:S04]  /*06e0*/  VIADD R11, R0, UR4 ;  /* 0x00000004000b7c36 */ /* 0x000fc80008000000 */
[----:B------:R-:W-:Y:S01]  /*06f0*/  IMAD R11, R10, 0x4, R11 ;  /* 0x000000040a0b7824 */ /* 0x000fe200078e020b */
[----:B--2---:R0:W-:Y:S02]  /*0700*/  @P1 STG.E.128 desc[UR6][R2.64], R4 ;  /* 0x0000000402001986 */ /* 0x0041e4000c101d06 */
[----:B0-----:R-:W-:Y:S05]  /*0710*/  @!P0 EXIT ;  /* 0x000000000000894d */ /* 0x001fea0003800000 */
[----:B0-----:R-:W-:Y:S01]  /*0720*/  LDS R4, [R11+0x800] ;  /* 0x000800000b047984 */ /* 0x001fe20000000800 */
[----:B------:R-:W-:-:S03]  /*0730*/  IMAD R19, R16, 0x400, R19 ;  /* 0x0000040010137824 */ /* 0x000fc600078e0213 */
[----:B------:R-:W-:Y:S01]  /*0740*/  LDS R5, [R11+0x804] ;  /* 0x000804000b057984 */ /* 0x000fe20000000800 */
[----:B------:R-:W-:-:S03]  /*0750*/  IMAD.WIDE R8, R19, 0x4, R8 ;  /* 0x0000000413087825 */ /* 0x000fc600078e0208 */
[----:B------:R-:W-:Y:S04]  /*0760*/  LDS R6, [R11+0x808] ;  /* 0x000808000b067984 */ /* 0x000fe80000000800 */
[----:B------:R-:W0:Y:S04]  /*0770*/  LDS R7, [R11+0x80c] ;  /* 0x00080c000b077984 */ /* 0x000e280000000800 */
[----:B0-----:R-:W-:Y:S01]  /*0780*/  STG.E.128 desc[UR6][R8.64], R4 ;  /* 0x0000000408007986 */ /* 0x001fe2000c101d06 */
[----:B------:R-:W-:Y:S05]  /*0790*/  EXIT ;  /* 0x000000000000794d */ /* 0x000fea0003800000 */
.L_x_0:
[----:B------:R-:W-:-:S00]  /*07a0*/  BRA `(.L_x_0) ;  /* 0xfffffffc00fc7947 */ /* 0x000fc0000383ffff */
[----:B------:R-:W-:-:S00]  /*07b0*/  NOP ;  /* 0x0000000000007918 */ /* 0x000fc00000000000 */
        /* <DEDUP_REMOVED lines=12> */
.L_x_1:


//--------------------- .nv.shared.triton_poi_fused_convolution_relu_13 --------------------------
	.section	.nv.shared.triton_poi_fused_convolution_relu_13,"aw",@nobits
	.sectionflags	@""
	.align	16
	.zero		1024


//--------------------- .nv.constant0.triton_poi_fused_convolution_relu_13 --------------------------
	.section	.nv.constant0.triton_poi_fused_convolution_relu_13,"a",@progbits
	.sectionflags	@""
	.align	4
.nv.constant0.triton_poi_fused_convolution_relu_13:
	.zero		560
